//
// Generated by NVIDIA NVVM Compiler
//
// Compiler Build ID: CL-36424714
// Cuda compilation tools, release 13.0, V13.0.88
// Based on NVVM 20.0.0
//

.version 9.0
.target sm_100
.address_size 64

	// .globl	_Z12kargerMinCutPiS_ij
.global .align 4 .b8 precalc_xorwow_matrix[102400];
.global .align 4 .b8 precalc_xorwow_offset_matrix[102400];
.global .align 4 .b8 mrg32k3aM1[2304];
.global .align 4 .b8 mrg32k3aM2[2304];
.global .align 4 .b8 mrg32k3aM1SubSeq[2016];
.global .align 4 .b8 mrg32k3aM2SubSeq[2016];
.global .align 4 .b8 mrg32k3aM1Seq[2304];
.global .align 4 .b8 mrg32k3aM2Seq[2304];
.const .align 8 .b8 __cr_lgamma_table[72];

.visible .entry _Z12kargerMinCutPiS_ij(
	.param .u64 .ptr .align 1 _Z12kargerMinCutPiS_ij_param_0,
	.param .u64 .ptr .align 1 _Z12kargerMinCutPiS_ij_param_1,
	.param .u32 _Z12kargerMinCutPiS_ij_param_2,
	.param .u32 _Z12kargerMinCutPiS_ij_param_3
)
{
	.local .align 4 .b8 	__local_depot0[28];
	.reg .b64 	%SP;
	.reg .b64 	%SPL;
	.reg .pred 	%p<18>;
	.reg .b32 	%r<175>;
	.reg .b64 	%rd<11>;

	mov.u64 	%SPL, __local_depot0;
	ld.param.u64 	%rd4, [_Z12kargerMinCutPiS_ij_param_1];
	ld.param.u32 	%r72, [_Z12kargerMinCutPiS_ij_param_2];
	ld.param.u32 	%r70, [_Z12kargerMinCutPiS_ij_param_3];
	add.u64 	%rd1, %SPL, 0;
	mov.u32 	%r73, %ctaid.x;
	mov.u32 	%r74, %ntid.x;
	mov.u32 	%r75, %tid.x;
	mad.lo.s32 	%r1, %r73, %r74, %r75;
	setp.ge.s32 	%p1, %r1, %r72;
	mov.b32 	%r174, 21;
	@%p1 bra 	$L__BB0_21;
	add.s32 	%r80, %r70, %r1;
	xor.b32  	%r81, %r80, -1429050551;
	mul.lo.s32 	%r82, %r81, 1099087573;
	add.s32 	%r147, %r82, -638133224;
	add.s32 	%r152, %r82, 123456789;
	xor.b32  	%r150, %r82, 362436069;
	add.s32 	%r149, %r82, 5783321;
	mov.b32 	%r148, -589760388;
	mov.b32 	%r151, -123459836;
	mov.b32 	%r132, 0;
	mov.b32 	%r174, 21;
$L__BB0_2:
	mov.b32 	%r172, 0;
	st.local.u32 	[%rd1], %r172;
	mov.b32 	%r171, 1;
	st.local.u32 	[%rd1+4], %r171;
	mov.b32 	%r170, 2;
	st.local.u32 	[%rd1+8], %r170;
	mov.b32 	%r169, 3;
	st.local.u32 	[%rd1+12], %r169;
	mov.b32 	%r168, 4;
	st.local.u32 	[%rd1+16], %r168;
	mov.b32 	%r167, 5;
	st.local.u32 	[%rd1+20], %r167;
	mov.b32 	%r166, 6;
	st.local.u32 	[%rd1+24], %r166;
	mov.b32 	%r173, 7;
$L__BB0_3:
	mov.u32 	%r25, %r151;
	mov.u32 	%r151, %r149;
	mov.u32 	%r26, %r148;
	shr.u32 	%r91, %r152, 2;
	xor.b32  	%r92, %r91, %r152;
	shl.b32 	%r93, %r151, 4;
	shl.b32 	%r94, %r92, 1;
	xor.b32  	%r95, %r93, %r94;
	xor.b32  	%r96, %r95, %r151;
	xor.b32  	%r148, %r96, %r92;
	add.s32 	%r97, %r147, %r148;
	add.s32 	%r98, %r97, 362437;
	mul.hi.u32 	%r99, %r98, 613566757;
	sub.s32 	%r100, %r98, %r99;
	shr.u32 	%r101, %r100, 1;
	add.s32 	%r102, %r101, %r99;
	shr.u32 	%r103, %r102, 2;
	mul.lo.s32 	%r104, %r103, 7;
	sub.s32 	%r105, %r98, %r104;
	shr.u32 	%r106, %r150, 2;
	xor.b32  	%r107, %r106, %r150;
	shl.b32 	%r108, %r148, 4;
	shl.b32 	%r109, %r107, 1;
	xor.b32  	%r110, %r109, %r108;
	xor.b32  	%r111, %r110, %r107;
	xor.b32  	%r149, %r111, %r148;
	add.s32 	%r147, %r147, 724874;
	add.s32 	%r112, %r149, %r147;
	mul.hi.u32 	%r113, %r112, 613566757;
	sub.s32 	%r114, %r112, %r113;
	shr.u32 	%r115, %r114, 1;
	add.s32 	%r116, %r115, %r113;
	shr.u32 	%r117, %r116, 2;
	mul.lo.s32 	%r118, %r117, 7;
	sub.s32 	%r119, %r112, %r118;
	mul.wide.u32 	%rd6, %r105, 4;
	add.s64 	%rd2, %rd1, %rd6;
	ld.local.u32 	%r31, [%rd2];
	mul.wide.u32 	%rd7, %r119, 4;
	add.s64 	%rd3, %rd1, %rd7;
	ld.local.u32 	%r155, [%rd3];
	setp.eq.s32 	%p2, %r31, %r155;
	@%p2 bra 	$L__BB0_19;
	setp.ne.s32 	%p3, %r172, %r155;
	@%p3 bra 	$L__BB0_6;
	st.local.u32 	[%rd1], %r31;
	ld.local.u32 	%r155, [%rd3];
	mov.u32 	%r172, %r31;
$L__BB0_6:
	setp.ne.s32 	%p4, %r171, %r155;
	@%p4 bra 	$L__BB0_8;
	ld.local.u32 	%r171, [%rd2];
	st.local.u32 	[%rd1+4], %r171;
	ld.local.u32 	%r155, [%rd3];
$L__BB0_8:
	setp.ne.s32 	%p5, %r170, %r155;
	@%p5 bra 	$L__BB0_10;
	ld.local.u32 	%r170, [%rd2];
	st.local.u32 	[%rd1+8], %r170;
	ld.local.u32 	%r155, [%rd3];
$L__BB0_10:
	setp.ne.s32 	%p6, %r169, %r155;
	@%p6 bra 	$L__BB0_12;
	ld.local.u32 	%r169, [%rd2];
	st.local.u32 	[%rd1+12], %r169;
	ld.local.u32 	%r155, [%rd3];
$L__BB0_12:
	setp.ne.s32 	%p7, %r168, %r155;
	@%p7 bra 	$L__BB0_14;
	ld.local.u32 	%r168, [%rd2];
	st.local.u32 	[%rd1+16], %r168;
	ld.local.u32 	%r155, [%rd3];
$L__BB0_14:
	setp.ne.s32 	%p8, %r167, %r155;
	@%p8 bra 	$L__BB0_16;
	ld.local.u32 	%r167, [%rd2];
	st.local.u32 	[%rd1+20], %r167;
	ld.local.u32 	%r155, [%rd3];
$L__BB0_16:
	setp.ne.s32 	%p9, %r166, %r155;
	@%p9 bra 	$L__BB0_18;
	ld.local.u32 	%r166, [%rd2];
	st.local.u32 	[%rd1+24], %r166;
$L__BB0_18:
	add.s32 	%r173, %r173, -1;
$L__BB0_19:
	setp.gt.u32 	%p10, %r173, 2;
	mov.u32 	%r150, %r26;
	mov.u32 	%r152, %r25;
	@%p10 bra 	$L__BB0_3;
	setp.ne.s32 	%p11, %r171, %r172;
	selp.u32 	%r120, 1, 0, %p11;
	setp.ne.s32 	%p12, %r170, %r172;
	selp.u32 	%r121, 1, 0, %p12;
	add.s32 	%r122, %r120, %r121;
	setp.ne.s32 	%p13, %r169, %r172;
	selp.u32 	%r123, 1, 0, %p13;
	add.s32 	%r124, %r122, %r123;
	setp.ne.s32 	%p14, %r168, %r172;
	selp.u32 	%r125, 1, 0, %p14;
	add.s32 	%r126, %r124, %r125;
	setp.ne.s32 	%p15, %r167, %r172;
	selp.u32 	%r127, 1, 0, %p15;
	add.s32 	%r128, %r126, %r127;
	setp.ne.s32 	%p16, %r166, %r172;
	selp.u32 	%r129, 1, 0, %p16;
	add.s32 	%r130, %r128, %r129;
	min.s32 	%r174, %r130, %r174;
	add.s32 	%r132, %r132, 1;
	setp.ne.s32 	%p17, %r132, 100;
	mov.u32 	%r152, %r25;
	mov.u32 	%r150, %r26;
	@%p17 bra 	$L__BB0_2;
$L__BB0_21:
	cvta.to.global.u64 	%rd8, %rd4;
	mul.wide.s32 	%rd9, %r1, 4;
	add.s64 	%rd10, %rd8, %rd9;
	st.global.u32 	[%rd10], %r174;
	ret;

}


// ===== COMPILED SASS (sm_100) =====

	.target	sm_100

	.elftype	@"ET_EXEC"


//--------------------- .note.nv.tkinfo           --------------------------
	.section	.note.nv.tkinfo,"",@"SHT_NOTE"
	.sectionflags	@"SHF_NOTE_NV_TKINFO"
	.tkinfo
        /*0018*/ 	.word	0x00000002
        /*0030*/ 	.string	""
        /*0030*/ 	.string	"ptxas"
        /*0030*/ 	.string	"Cuda compilation tools, release 13.0, V13.0.88"
        /*0030*/ 	.string	"Build cuda_13.0.r13.0/compiler.36424714_0"
        /*0030*/ 	.string	"-arch sm_100 -m 64 "



//--------------------- .note.nv.cuinfo           --------------------------
	.section	.note.nv.cuinfo,"",@"SHT_NOTE"
	.sectionflags	@"SHF_NOTE_NV_CUINFO"
        /*0018*/ 	.short	0x0002
        /*001a*/ 	.short	0x0064
        /*001c*/ 	.short	0x0082
	.zero		2


//--------------------- .nv.info                  --------------------------
	.section	.nv.info,"",@"SHT_CUDA_INFO"
	.align	4


	//----- nvinfo : EIATTR_REGCOUNT
	.align		4
        /*0000*/ 	.byte	0x04, 0x2f
        /*0002*/ 	.short	(.L_10 - .L_9)
	.align		4
.L_9:
        /*0004*/ 	.word	index@(_Z12kargerMinCutPiS_ij)
        /*0008*/ 	.word	0x0000001c


	//----- nvinfo : EIATTR_FRAME_SIZE
	.align		4
.L_10:
        /*000c*/ 	.byte	0x04, 0x11
        /*000e*/ 	.short	(.L_12 - .L_11)
	.align		4
.L_11:
        /*0010*/ 	.word	index@(_Z12kargerMinCutPiS_ij)
        /*0014*/ 	.word	0x00000020


	//----- nvinfo : EIATTR_MIN_STACK_SIZE
	.align		4
.L_12:
        /*0018*/ 	.byte	0x04, 0x12
        /*001a*/ 	.short	(.L_14 - .L_13)
	.align		4
.L_13:
        /*001c*/ 	.word	index@(_Z12kargerMinCutPiS_ij)
        /*0020*/ 	.word	0x00000020
.L_14:


//--------------------- .nv.compat                --------------------------
	.section	.nv.compat,"",@"SHT_CUDA_COMPAT_INFO"
	.align	4
        /*0000*/ 	.byte	0x02, 0x09, 0x00, 0x00, 0x02, 0x02, 0x01, 0x00, 0x02, 0x05, 0x05, 0x00, 0x03, 0x07, 0x01, 0x01
        /*0010*/ 	.byte	0x02, 0x03, 0x00, 0x00, 0x02, 0x06, 0x01, 0x00, 0x04, 0x0b, 0x08, 0x00, 0x09, 0x00, 0x00, 0x00
        /*0020*/ 	.byte	0x00, 0x00, 0x00, 0x00


//--------------------- .nv.info._Z12kargerMinCutPiS_ij --------------------------
	.section	.nv.info._Z12kargerMinCutPiS_ij,"",@"SHT_CUDA_INFO"
	.sectionflags	@""
	.align	4


	//----- nvinfo : EIATTR_CUDA_API_VERSION
	.align		4
        /*0000*/ 	.byte	0x04, 0x37
        /*0002*/ 	.short	(.L_16 - .L_15)
.L_15:
        /*0004*/ 	.word	0x00000082


	//----- nvinfo : EIATTR_KPARAM_INFO
	.align		4
.L_16:
        /*0008*/ 	.byte	0x04, 0x17
        /*000a*/ 	.short	(.L_18 - .L_17)
.L_17:
        /*000c*/ 	.word	0x00000000
        /*0010*/ 	.short	0x0003
        /*0012*/ 	.short	0x0014
        /*0014*/ 	.byte	0x00, 0xf0, 0x11, 0x00


	//----- nvinfo : EIATTR_KPARAM_INFO
	.align		4
.L_18:
        /*0018*/ 	.byte	0x04, 0x17
        /*001a*/ 	.short	(.L_20 - .L_19)
.L_19:
        /*001c*/ 	.word	0x00000000
        /*0020*/ 	.short	0x0002
        /*0022*/ 	.short	0x0010
        /*0024*/ 	.byte	0x00, 0xf0, 0x11, 0x00


	//----- nvinfo : EIATTR_KPARAM_INFO
	.align		4
.L_20:
        /*0028*/ 	.byte	0x04, 0x17
        /*002a*/ 	.short	(.L_22 - .L_21)
.L_21:
        /*002c*/ 	.word	0x00000000
        /*0030*/ 	.short	0x0001
        /*0032*/ 	.short	0x0008
        /*0034*/ 	.byte	0x00, 0xf5, 0x21, 0x00


	//----- nvinfo : EIATTR_KPARAM_INFO
	.align		4
.L_22:
        /*0038*/ 	.byte	0x04, 0x17
        /*003a*/ 	.short	(.L_24 - .L_23)
.L_23:
        /*003c*/ 	.word	0x00000000
        /*0040*/ 	.short	0x0000
        /*0042*/ 	.short	0x0000
        /*0044*/ 	.byte	0x00, 0xf5, 0x21, 0x00


	//----- nvinfo : EIATTR_SPARSE_MMA_MASK
	.align		4
.L_24:
        /*0048*/ 	.byte	0x03, 0x50
        /*004a*/ 	.short	0x0000


	//----- nvinfo : EIATTR_MAXREG_COUNT
	.align		4
        /*004c*/ 	.byte	0x03, 0x1b
        /*004e*/ 	.short	0x00ff


	//----- nvinfo : EIATTR_MERCURY_ISA_VERSION
	.align		4
        /*0050*/ 	.byte	0x03, 0x5f
        /*0052*/ 	.short	0x0101


	//----- nvinfo : EIATTR_VRC_CTA_INIT_COUNT
	.align		4
        /*0054*/ 	.byte	0x02, 0x4a
	.zero		1
	.zero		1


	//----- nvinfo : EIATTR_EXIT_INSTR_OFFSETS
	.align		4
        /*0058*/ 	.byte	0x04, 0x1c
        /*005a*/ 	.short	(.L_26 - .L_25)


	//   ....[0]....
.L_25:
        /*005c*/ 	.word	0x000008c0


	//----- nvinfo : EIATTR_CRS_STACK_SIZE
	.align		4
.L_26:
        /*0060*/ 	.byte	0x04, 0x1e
        /*0062*/ 	.short	(.L_28 - .L_27)
.L_27:
        /*0064*/ 	.word	0x00000000


	//----- nvinfo : EIATTR_CBANK_PARAM_SIZE
	.align		4
.L_28:
        /*0068*/ 	.byte	0x03, 0x19
        /*006a*/ 	.short	0x0018


	//----- nvinfo : EIATTR_PARAM_CBANK
	.align		4
        /*006c*/ 	.byte	0x04, 0x0a
        /*006e*/ 	.short	(.L_30 - .L_29)
	.align		4
.L_29:
        /*0070*/ 	.word	index@(.nv.constant0._Z12kargerMinCutPiS_ij)
        /*0074*/ 	.short	0x0380
        /*0076*/ 	.short	0x0018


	//----- nvinfo : EIATTR_SW_WAR
	.align		4
.L_30:
        /*0078*/ 	.byte	0x04, 0x36
        /*007a*/ 	.short	(.L_32 - .L_31)
.L_31:
        /*007c*/ 	.word	0x00000008
.L_32:


//--------------------- .nv.callgraph             --------------------------
	.section	.nv.callgraph,"",@"SHT_CUDA_CALLGRAPH"
	.align	4
	.sectionentsize	8
	.align		4
        /*0000*/ 	.word	0x00000000
	.align		4
        /*0004*/ 	.word	0xffffffff
	.align		4
        /*0008*/ 	.word	0x00000000
	.align		4
        /*000c*/ 	.word	0xfffffffe
	.align		4
        /*0010*/ 	.word	0x00000000
	.align		4
        /*0014*/ 	.word	0xfffffffd
	.align		4
        /*0018*/ 	.word	0x00000000
	.align		4
        /*001c*/ 	.word	0xfffffffc


//--------------------- .nv.constant4             --------------------------
	.section	.nv.constant4,"a",@progbits
	.align	8
	.align		8
.nv.constant4:
        /*0000*/ 	.dword	precalc_xorwow_matrix
	.align		8
        /*0008*/ 	.dword	precalc_xorwow_offset_matrix
	.align		8
        /*0010*/ 	.dword	mrg32k3aM1
	.align		8
        /*0018*/ 	.dword	mrg32k3aM2
	.align		8
        /*0020*/ 	.dword	mrg32k3aM1SubSeq
	.align		8
        /*0028*/ 	.dword	mrg32k3aM2SubSeq
	.align		8
        /*0030*/ 	.dword	mrg32k3aM1Seq
	.align		8
        /*0038*/ 	.dword	mrg32k3aM2Seq


//--------------------- .nv.constant3             --------------------------
	.section	.nv.constant3,"a",@progbits
	.align	8
.nv.constant3:
	.type		__cr_lgamma_table,@object
	.size		__cr_lgamma_table,(.L_8 - __cr_lgamma_table)
__cr_lgamma_table:
        /*0000*/ 	.byte	0x00, 0x00, 0x00, 0x00, 0x00, 0x00, 0x00, 0x00, 0x00, 0x00, 0x00, 0x00, 0x00, 0x00, 0x00, 0x00
        /*0010*/ 	.byte	0xef, 0x39, 0xfa, 0xfe, 0x42, 0x2e, 0xe6, 0x3f, 0x02, 0x20, 0x2a, 0xfa, 0x0b, 0xab, 0xfc, 0x3f
        /*0020*/ 	.byte	0xf9, 0x2c, 0x92, 0x7c, 0xa7, 0x6c, 0x09, 0x40, 0xc9, 0x79, 0x44, 0x3c, 0x64, 0x26, 0x13, 0x40
        /*0030*/ 	.byte	0xca, 0x01, 0xcf, 0x3a, 0x27, 0x51, 0x1a, 0x40, 0x30, 0xcc, 0x2d, 0xf3, 0xe1, 0x0c, 0x21, 0x40
        /*0040*/ 	.byte	0x0d, 0xb7, 0xfc, 0x82, 0x8e, 0x35, 0x25, 0x40
.L_8:


//--------------------- .text._Z12kargerMinCutPiS_ij --------------------------
	.section	.text._Z12kargerMinCutPiS_ij,"ax",@progbits
	.align	128
        .global         _Z12kargerMinCutPiS_ij
        .type           _Z12kargerMinCutPiS_ij,@function
        .size           _Z12kargerMinCutPiS_ij,(.L_x_8 - _Z12kargerMinCutPiS_ij)
        .other          _Z12kargerMinCutPiS_ij,@"STO_CUDA_ENTRY STV_DEFAULT"
_Z12kargerMinCutPiS_ij:
.text._Z12kargerMinCutPiS_ij:
[----:B------:R-:W0:Y:S01]  /*0000*/  LDC R1, c[0x0][0x37c] ;  /* 0x0000df00ff017b82 */ /* 0x000e220000000800 */
[----:B------:R-:W1:Y:S07]  /*0010*/  S2R R3, SR_TID.X ;  /* 0x0000000000037919 */ /* 0x000e6e0000002100 */
[----:B------:R-:W1:Y:S01]  /*0020*/  S2UR UR6, SR_CTAID.X ;  /* 0x00000000000679c3 */ /* 0x000e620000002500 */
[----:B------:R-:W2:Y:S01]  /*0030*/  LDCU UR7, c[0x0][0x390] ;  /* 0x00007200ff0777ac */ /* 0x000ea20008000800 */
[----:B------:R-:W-:Y:S01]  /*0040*/  BSSY.RECONVERGENT B0, `(.L_x_0) ;  /* 0x0000084000007945 */ /* 0x000fe20003800200 */
[----:B0-----:R-:W-:Y:S01]  /*0050*/  VIADD R1, R1, 0xffffffe0 ;  /* 0xffffffe001017836 */ /* 0x001fe20000000000 */
[----:B------:R-:W0:Y:S01]  /*0060*/  LDCU.64 UR4, c[0x0][0x358] ;  /* 0x00006b00ff0477ac */ /* 0x000e220008000a00 */
[----:B------:R-:W-:-:S03]  /*0070*/  IMAD.MOV.U32 R15, RZ, RZ, 0x15 ;  /* 0x00000015ff0f7424 */ /* 0x000fc600078e00ff */
[----:B------:R-:W1:Y:S02]  /*0080*/  LDC R16, c[0x0][0x360] ;  /* 0x0000d800ff107b82 */ /* 0x000e640000000800 */
[----:B-1----:R-:W-:-:S05]  /*0090*/  IMAD R16, R16, UR6, R3 ;  /* 0x0000000610107c24 */ /* 0x002fca000f8e0203 */
[----:B--2---:R-:W-:-:S13]  /*00a0*/  ISETP.GE.AND P0, PT, R16, UR7, PT ;  /* 0x0000000710007c0c */ /* 0x004fda000bf06270 */
[----:B0-----:R-:W-:Y:S05]  /*00b0*/  @P0 BRA `(.L_x_1) ;  /* 0x0000000400f00947 */ /* 0x001fea0003800000 */
[----:B------:R-:W0:Y:S01]  /*00c0*/  LDCU UR6, c[0x0][0x394] ;  /* 0x00007280ff0677ac */ /* 0x000e220008000800 */
[----:B------:R-:W-:Y:S02]  /*00d0*/  HFMA2 R17, -RZ, RZ, -310, -36736 ;  /* 0xdcd8f87cff117431 */ /* 0x000fe400000001ff */
[----:B------:R-:W-:Y:S02]  /*00e0*/  IMAD.MOV.U32 R19, RZ, RZ, -0x75bd8fc ;  /* 0xf8a42704ff137424 */ /* 0x000fe400078e00ff */
[----:B------:R-:W-:Y:S02]  /*00f0*/  IMAD.MOV.U32 R23, RZ, RZ, RZ ;  /* 0x000000ffff177224 */ /* 0x000fe400078e00ff */
[----:B------:R-:W-:Y:S02]  /*0100*/  IMAD.MOV.U32 R15, RZ, RZ, 0x15 ;  /* 0x00000015ff0f7424 */ /* 0x000fe400078e00ff */
[----:B0-----:R-:W-:-:S05]  /*0110*/  VIADD R0, R16, UR6 ;  /* 0x0000000610007c36 */ /* 0x001fca0008000000 */
[----:B------:R-:W-:-:S05]  /*0120*/  LOP3.LUT R0, R0, 0xaad26b49, RZ, 0x3c, !PT ;  /* 0xaad26b4900007812 */ /* 0x000fca00078e3cff */
[----:B------:R-:W-:-:S04]  /*0130*/  IMAD R0, R0, 0x4182bed5, RZ ;  /* 0x4182bed500007824 */ /* 0x000fc800078e02ff */
[C---:B------:R-:W-:Y:S01]  /*0140*/  VIADD R22, R0.reuse, 0x75bcd15 ;  /* 0x075bcd1500167836 */ /* 0x040fe20000000000 */
[C---:B------:R-:W-:Y:S01]  /*0150*/  IADD3 R18, PT, PT, R0.reuse, -0x260923e8, RZ ;  /* 0xd9f6dc1800127810 */ /* 0x040fe20007ffe0ff */
[C---:B------:R-:W-:Y:S01]  /*0160*/  VIADD R20, R0.reuse, 0x583f19 ;  /* 0x00583f1900147836 */ /* 0x040fe20000000000 */
[----:B------:R-:W-:-:S07]  /*0170*/  LOP3.LUT R21, R0, 0x159a55e5, RZ, 0x3c, !PT ;  /* 0x159a55e500157812 */ /* 0x000fce00078e3cff */
.L_x_6:
[----:B------:R-:W-:Y:S01]  /*0180*/  IMAD.MOV.U32 R10, RZ, RZ, 0x2 ;  /* 0x00000002ff0a7424 */ /* 0x000fe200078e00ff */
[----:B------:R-:W-:Y:S01]  /*0190*/  MOV R13, 0x5 ;  /* 0x00000005000d7802 */ /* 0x000fe20000000f00 */
[----:B------:R-:W-:Y:S01]  /*01a0*/  IMAD.MOV.U32 R11, RZ, RZ, 0x3 ;  /* 0x00000003ff0b7424 */ /* 0x000fe200078e00ff */
[----:B------:R-:W-:Y:S01]  /*01b0*/  MOV R8, RZ ;  /* 0x000000ff00087202 */ /* 0x000fe20000000f00 */
[----:B------:R-:W-:Y:S01]  /*01c0*/  IMAD.MOV.U32 R12, RZ, RZ, 0x4 ;  /* 0x00000004ff0c7424 */ /* 0x000fe200078e00ff */
[----:B------:R-:W-:Y:S01]  /*01d0*/  BSSY.RECONVERGENT B1, `(.L_x_2) ;  /* 0x0000053000017945 */ /* 0x000fe20003800200 */
[----:B------:R-:W-:Y:S01]  /*01e0*/  IMAD.MOV.U32 R14, RZ, RZ, 0x6 ;  /* 0x00000006ff0e7424 */ /* 0x000fe200078e00ff */
[----:B------:R-:W-:Y:S01]  /*01f0*/  STL.64 [R1+0x8], R10 ;  /* 0x0000080a01007387 */ /* 0x000fe20000100a00 */
[----:B------:R-:W-:Y:S01]  /*0200*/  IMAD.MOV.U32 R9, RZ, RZ, 0x1 ;  /* 0x00000001ff097424 */ /* 0x000fe200078e00ff */
[----:B------:R-:W-:Y:S01]  /*0210*/  MOV R3, 0x2 ;  /* 0x0000000200037802 */ /* 0x000fe20000000f00 */
[----:B------:R-:W-:Y:S01]  /*0220*/  IMAD.MOV.U32 R0, RZ, RZ, RZ ;  /* 0x000000ffff007224 */ /* 0x000fe200078e00ff */
[----:B------:R-:W-:Y:S01]  /*0230*/  STL.64 [R1+0x10], R12 ;  /* 0x0000100c01007387 */ /* 0x000fe20000100a00 */
[----:B------:R-:W-:Y:S01]  /*0240*/  IMAD.MOV.U32 R2, RZ, RZ, 0x1 ;  /* 0x00000001ff027424 */ /* 0x000fe200078e00ff */
[----:B------:R-:W-:Y:S01]  /*0250*/  MOV R7, 0x6 ;  /* 0x0000000600077802 */ /* 0x000fe20000000f00 */
[----:B------:R-:W-:Y:S01]  /*0260*/  IMAD.MOV.U32 R4, RZ, RZ, 0x3 ;  /* 0x00000003ff047424 */ /* 0x000fe200078e00ff */
[----:B------:R-:W-:Y:S01]  /*0270*/  STL [R1+0x18], R14 ;  /* 0x0000180e01007387 */ /* 0x000fe20000100800 */
[----:B------:R-:W-:-:S02]  /*0280*/  IMAD.MOV.U32 R5, RZ, RZ, 0x4 ;  /* 0x00000004ff057424 */ /* 0x000fc400078e00ff */
[----:B------:R-:W-:Y:S01]  /*0290*/  IMAD.MOV.U32 R6, RZ, RZ, 0x5 ;  /* 0x00000005ff067424 */ /* 0x000fe200078e00ff */
[----:B------:R0:W-:Y:S02]  /*02a0*/  STL.64 [R1], R8 ;  /* 0x0000000801007387 */ /* 0x0001e40000100a00 */
[----:B0-----:R-:W-:-:S07]  /*02b0*/  IMAD.MOV.U32 R8, RZ, RZ, 0x7 ;  /* 0x00000007ff087424 */ /* 0x001fce00078e00ff */
.L_x_5:
[----:B------:R-:W-:Y:S01]  /*02c0*/  SHF.R.U32.HI R9, RZ, 0x2, R22 ;  /* 0x00000002ff097819 */ /* 0x000fe20000011616 */
[----:B------:R-:W-:Y:S01]  /*02d0*/  IMAD.SHL.U32 R11, R20, 0x10, RZ ;  /* 0x00000010140b7824 */ /* 0x000fe200078e00ff */
[----:B------:R-:W-:Y:S02]  /*02e0*/  SHF.R.U32.HI R12, RZ, 0x2, R21 ;  /* 0x00000002ff0c7819 */ /* 0x000fe40000011615 */
[----:B------:R-:W-:Y:S02]  /*02f0*/  LOP3.LUT R9, R9, R22, RZ, 0x3c, !PT ;  /* 0x0000001609097212 */ /* 0x000fe400078e3cff */
[----:B------:R-:W-:-:S03]  /*0300*/  LOP3.LUT R12, R12, R21, RZ, 0x3c, !PT ;  /* 0x000000150c0c7212 */ /* 0x000fc600078e3cff */
[----:B0-----:R-:W-:-:S05]  /*0310*/  IMAD.SHL.U32 R10, R9, 0x2, RZ ;  /* 0x00000002090a7824 */ /* 0x001fca00078e00ff */
[----:B------:R-:W-:Y:S02]  /*0320*/  LOP3.LUT R10, R20, R11, R10, 0x96, !PT ;  /* 0x0000000b140a7212 */ /* 0x000fe400078e960a */
[----:B------:R-:W-:Y:S02]  /*0330*/  MOV R11, R17 ;  /* 0x00000011000b7202 */ /* 0x000fe40000000f00 */
[----:B------:R-:W-:Y:S01]  /*0340*/  LOP3.LUT R17, R10, R9, RZ, 0x3c, !PT ;  /* 0x000000090a117212 */ /* 0x000fe200078e3cff */
[----:B------:R-:W-:-:S04]  /*0350*/  IMAD.SHL.U32 R10, R12, 0x2, RZ ;  /* 0x000000020c0a7824 */ /* 0x000fc800078e00ff */
[----:B------:R-:W-:-:S05]  /*0360*/  IMAD.SHL.U32 R9, R17, 0x10, RZ ;  /* 0x0000001011097824 */ /* 0x000fca00078e00ff */
[----:B------:R-:W-:Y:S02]  /*0370*/  LOP3.LUT R10, R12, R10, R9, 0x96, !PT ;  /* 0x0000000a0c0a7212 */ /* 0x000fe400078e9609 */
[C---:B------:R-:W-:Y:S01]  /*0380*/  IADD3 R9, PT, PT, R18.reuse, 0x587c5, R17 ;  /* 0x000587c512097810 */ /* 0x040fe20007ffe011 */
[----:B------:R-:W-:Y:S01]  /*0390*/  VIADD R18, R18, 0xb0f8a ;  /* 0x000b0f8a12127836 */ /* 0x000fe20000000000 */
[----:B------:R-:W-:-:S03]  /*03a0*/  LOP3.LUT R13, R10, R17, RZ, 0x3c, !PT ;  /* 0x000000110a0d7212 */ /* 0x000fc600078e3cff */
[----:B------:R-:W-:Y:S01]  /*03b0*/  IMAD.HI.U32 R10, R9, 0x24924925, RZ ;  /* 0x24924925090a7827 */ /* 0x000fe200078e00ff */
[----:B------:R-:W-:-:S03]  /*03c0*/  IADD3 R12, PT, PT, R13, R18, RZ ;  /* 0x000000120d0c7210 */ /* 0x000fc60007ffe0ff */
[----:B------:R-:W-:Y:S02]  /*03d0*/  IMAD.IADD R21, R9, 0x1, -R10 ;  /* 0x0000000109157824 */ /* 0x000fe400078e0a0a */
[----:B------:R-:W-:-:S03]  /*03e0*/  IMAD.HI.U32 R25, R12, 0x24924925, RZ ;  /* 0x249249250c197827 */ /* 0x000fc600078e00ff */
[----:B------:R-:W-:Y:S01]  /*03f0*/  LEA.HI R21, R21, R10, RZ, 0x1f ;  /* 0x0000000a15157211 */ /* 0x000fe200078ff8ff */
[----:B------:R-:W-:-:S03]  /*0400*/  IMAD.IADD R14, R12, 0x1, -R25 ;  /* 0x000000010c0e7824 */ /* 0x000fc600078e0a19 */
[----:B------:R-:W-:Y:S02]  /*0410*/  SHF.R.U32.HI R10, RZ, 0x2, R21 ;  /* 0x00000002ff0a7819 */ /* 0x000fe40000011615 */
[----:B------:R-:W-:-:S03]  /*0420*/  LEA.HI R14, R14, R25, RZ, 0x1f ;  /* 0x000000190e0e7211 */ /* 0x000fc600078ff8ff */
[----:B------:R-:W-:Y:S01]  /*0430*/  IMAD R10, R10, -0x7, R9 ;  /* 0xfffffff90a0a7824 */ /* 0x000fe200078e0209 */
[----:B------:R-:W-:-:S03]  /*0440*/  SHF.R.U32.HI R21, RZ, 0x2, R14 ;  /* 0x00000002ff157819 */ /* 0x000fc6000001160e */
[----:B------:R-:W-:Y:S02]  /*0450*/  IMAD R14, R10, 0x4, R1 ;  /* 0x000000040a0e7824 */ /* 0x000fe400078e0201 */
[----:B------:R-:W-:-:S03]  /*0460*/  IMAD R12, R21, -0x7, R12 ;  /* 0xfffffff9150c7824 */ /* 0x000fc600078e020c */
[----:B------:R-:W2:Y:S02]  /*0470*/  LDL R10, [R14] ;  /* 0x000000000e0a7983 */ /* 0x000ea40000100800 */
[----:B------:R-:W-:-:S05]  /*0480*/  LEA R12, R12, R1, 0x2 ;  /* 0x000000010c0c7211 */ /* 0x000fca00078e10ff */
[----:B------:R-:W2:Y:S01]  /*0490*/  LDL R9, [R12] ;  /* 0x000000000c097983 */ /* 0x000ea20000100800 */
[----:B------:R-:W-:Y:S01]  /*04a0*/  BSSY.RECONVERGENT B2, `(.L_x_3) ;  /* 0x000001f000027945 */ /* 0x000fe20003800200 */
[----:B--2---:R-:W-:-:S13]  /*04b0*/  ISETP.NE.AND P0, PT, R10, R9, PT ;  /* 0x000000090a00720c */ /* 0x004fda0003f05270 */
[----:B------:R-:W-:Y:S05]  /*04c0*/  @!P0 BRA `(.L_x_4) ;  /* 0x0000000000708947 */ /* 0x000fea0003800000 */
[----:B------:R-:W-:-:S13]  /*04d0*/  ISETP.NE.AND P0, PT, R0, R9, PT ;  /* 0x000000090000720c */ /* 0x000fda0003f05270 */
[----:B------:R0:W-:Y:S04]  /*04e0*/  @!P0 STL [R1], R10 ;  /* 0x0000000a01008387 */ /* 0x0001e80000100800 */
[----:B------:R-:W2:Y:S02]  /*04f0*/  @!P0 LDL R9, [R12] ;  /* 0x000000000c098983 */ /* 0x000ea40000100800 */
[----:B--2---:R-:W-:-:S13]  /*0500*/  ISETP.NE.AND P1, PT, R2, R9, PT ;  /* 0x000000090200720c */ /* 0x004fda0003f25270 */
[----:B------:R-:W2:Y:S04]  /*0510*/  @!P1 LDL R2, [R14] ;  /* 0x000000000e029983 */ /* 0x000ea80000100800 */
[----:B--2---:R0:W-:Y:S04]  /*0520*/  @!P1 STL [R1+0x4], R2 ;  /* 0x0000040201009387 */ /* 0x0041e80000100800 */
        /* <DEDUP_REMOVED lines=18> */
[----:B------:R-:W2:Y:S01]  /*0650*/  @!P1 LDL R7, [R14] ;  /* 0x000000000e079983 */ /* 0x000ea20000100800 */
[----:B------:R-:W-:Y:S02]  /*0660*/  VIADD R8, R8, 0xffffffff ;  /* 0xffffffff08087836 */ /* 0x000fe40000000000 */
[----:B------:R-:W-:Y:S01]  /*0670*/  @!P0 IMAD.MOV.U32 R0, RZ, RZ, R10 ;  /* 0x000000ffff008224 */ /* 0x000fe200078e000a */
[----:B--2---:R0:W-:Y:S06]  /*0680*/  @!P1 STL [R1+0x18], R7 ;  /* 0x0000180701009387 */ /* 0x0041ec0000100800 */
.L_x_4:
[----:B------:R-:W-:Y:S05]  /*0690*/  BSYNC.RECONVERGENT B2 ;  /* 0x0000000000027941 */ /* 0x000fea0003800200 */
.L_x_3:
[----:B------:R-:W-:Y:S01]  /*06a0*/  ISETP.GT.U32.AND P0, PT, R8, 0x2, PT ;  /* 0x000000020800780c */ /* 0x000fe20003f04070 */
[----:B------:R-:W-:Y:S01]  /*06b0*/  IMAD.MOV.U32 R21, RZ, RZ, R11 ;  /* 0x000000ffff157224 */ /* 0x000fe200078e000b */
[----:B------:R-:W-:Y:S01]  /*06c0*/  MOV R22, R19 ;  /* 0x0000001300167202 */ /* 0x000fe20000000f00 */
[----:B------:R-:W-:Y:S01]  /*06d0*/  IMAD.MOV.U32 R19, RZ, RZ, R20 ;  /* 0x000000ffff137224 */ /* 0x000fe200078e0014 */
[----:B------:R-:W-:-:S09]  /*06e0*/  MOV R20, R13 ;  /* 0x0000000d00147202 */ /* 0x000fd20000000f00 */
[----:B------:R-:W-:Y:S05]  /*06f0*/  @P0 BRA `(.L_x_5) ;  /* 0xfffffff800f00947 */ /* 0x000fea000383ffff */
[----:B------:R-:W-:Y:S05]  /*0700*/  BSYNC.RECONVERGENT B1 ;  /* 0x0000000000017941 */ /* 0x000fea0003800200 */
.L_x_2:
[-C--:B------:R-:W-:Y:S01]  /*0710*/  ISETP.NE.AND P2, PT, R3, R0.reuse, PT ;  /* 0x000000000300720c */ /* 0x080fe20003f45270 */
[----:B0-----:R-:W-:Y:S01]  /*0720*/  IMAD.MOV.U32 R3, RZ, RZ, 0x2 ;  /* 0x00000002ff037424 */ /* 0x001fe200078e00ff */
[-C--:B------:R-:W-:Y:S01]  /*0730*/  ISETP.NE.AND P1, PT, R2, R0.reuse, PT ;  /* 0x000000000200720c */ /* 0x080fe20003f25270 */
[----:B------:R-:W-:Y:S01]  /*0740*/  VIADD R23, R23, 0x1 ;  /* 0x0000000117177836 */ /* 0x000fe20000000000 */
[----:B------:R-:W-:Y:S01]  /*0750*/  ISETP.NE.AND P0, PT, R4, R0, PT ;  /* 0x000000000400720c */ /* 0x000fe20003f05270 */
[----:B------:R-:W-:Y:S01]  /*0760*/  IMAD.MOV.U32 R21, RZ, RZ, R11 ;  /* 0x000000ffff157224 */ /* 0x000fe200078e000b */
[----:B------:R-:W-:-:S07]  /*0770*/  SEL R2, RZ, 0x1, !P2 ;  /* 0x00000001ff027807 */ /* 0x000fce0005000000 */
[----:B------:R-:W-:Y:S02]  /*0780*/  @!P2 IMAD.MOV R3, RZ, RZ, 0x1 ;  /* 0x00000001ff03a424 */ /* 0x000fe400078e02ff */
[----:B------:R-:W-:Y:S02]  /*0790*/  @!P1 IADD3 R3, PT, PT, R2, RZ, RZ ;  /* 0x000000ff02039210 */ /* 0x000fe40007ffe0ff */
[----:B------:R-:W-:-:S03]  /*07a0*/  ISETP.NE.AND P1, PT, R5, R0, PT ;  /* 0x000000000500720c */ /* 0x000fc60003f25270 */
[----:B------:R-:W-:Y:S02]  /*07b0*/  VIADD R2, R3, 0x1 ;  /* 0x0000000103027836 */ /* 0x000fe40000000000 */
[----:B------:R-:W-:Y:S01]  /*07c0*/  @!P0 IMAD.MOV R2, RZ, RZ, R3 ;  /* 0x000000ffff028224 */ /* 0x000fe200078e0203 */
[----:B------:R-:W-:-:S04]  /*07d0*/  ISETP.NE.AND P0, PT, R6, R0, PT ;  /* 0x000000000600720c */ /* 0x000fc80003f05270 */
[----:B------:R-:W-:-:S03]  /*07e0*/  IADD3 R3, PT, PT, R2, 0x1, RZ ;  /* 0x0000000102037810 */ /* 0x000fc60007ffe0ff */
[----:B------:R-:W-:Y:S01]  /*07f0*/  @!P1 IMAD.MOV R3, RZ, RZ, R2 ;  /* 0x000000ffff039224 */ /* 0x000fe200078e0202 */
[----:B------:R-:W-:-:S03]  /*0800*/  ISETP.NE.AND P1, PT, R7, R0, PT ;  /* 0x000000000700720c */ /* 0x000fc60003f25270 */
[C---:B------:R-:W-:Y:S02]  /*0810*/  VIADD R2, R3.reuse, 0x1 ;  /* 0x0000000103027836 */ /* 0x040fe40000000000 */
[----:B------:R-:W-:Y:S02]  /*0820*/  @!P0 IADD3 R2, PT, PT, R3, RZ, RZ ;  /* 0x000000ff03028210 */ /* 0x000fe40007ffe0ff */
[----:B------:R-:W-:-:S03]  /*0830*/  ISETP.NE.AND P0, PT, R23, 0x64, PT ;  /* 0x000000641700780c */ /* 0x000fc60003f05270 */
[----:B------:R-:W-:-:S03]  /*0840*/  VIADD R0, R2, 0x1 ;  /* 0x0000000102007836 */ /* 0x000fc60000000000 */
[----:B------:R-:W-:-:S04]  /*0850*/  @!P1 IADD3 R0, PT, PT, R2, RZ, RZ ;  /* 0x000000ff02009210 */ /* 0x000fc80007ffe0ff */
[----:B------:R-:W-:-:S03]  /*0860*/  VIMNMX R15, PT, PT, R15, R0, PT ;  /* 0x000000000f0f7248 */ /* 0x000fc60003fe0100 */
[----:B------:R-:W-:Y:S05]  /*0870*/  @P0 BRA `(.L_x_6) ;  /* 0xfffffff800400947 */ /* 0x000fea000383ffff */
.L_x_1:
[----:B------:R-:W-:Y:S05]  /*0880*/  BSYNC.RECONVERGENT B0 ;  /* 0x0000000000007941 */ /* 0x000fea0003800200 */
.L_x_0:
[----:B------:R-:W0:Y:S02]  /*0890*/  LDC.64 R2, c[0x0][0x388] ;  /* 0x0000e200ff027b82 */ /* 0x000e240000000a00 */
[----:B0-----:R-:W-:-:S05]  /*08a0*/  IMAD.WIDE R16, R16, 0x4, R2 ;  /* 0x0000000410107825 */ /* 0x001fca00078e0202 */
[----:B------:R-:W-:Y:S01]  /*08b0*/  STG.E desc[UR4][R16.64], R15 ;  /* 0x0000000f10007986 */ /* 0x000fe2000c101904 */
[----:B------:R-:W-:Y:S05]  /*08c0*/  EXIT ;  /* 0x000000000000794d */ /* 0x000fea0003800000 */
.L_x_7:
[----:B------:R-:W-:-:S00]  /*08d0*/  BRA `(.L_x_7) ;  /* 0xfffffffc00fc7947 */ /* 0x000fc0000383ffff */
[----:B------:R-:W-:-:S00]  /*08e0*/  NOP ;  /* 0x0000000000007918 */ /* 0x000fc00000000000 */
        /* <DEDUP_REMOVED lines=9> */
.L_x_8:


//--------------------- .nv.global.init           --------------------------
	.section	.nv.global.init,"aw",@progbits
	.align	4
.nv.global.init:
	.type		mrg32k3aM1SubSeq,@object
	.size		mrg32k3aM1SubSeq,(mrg32k3aM2SubSeq - mrg32k3aM1SubSeq)
mrg32k3aM1SubSeq:
        /*0000*/ 	.byte	0x0b, 0xcc, 0xee, 0x04, 0x73, 0x29, 0x8b, 0x6f, 0xf6, 0x53, 0x03, 0xf6, 0x23, 0xf6, 0xea, 0xda
        /* <DEDUP_REMOVED lines=125> */
	.type		mrg32k3aM2SubSeq,@object
	.size		mrg32k3aM2SubSeq,(mrg32k3aM1 - mrg32k3aM2SubSeq)
mrg32k3aM2SubSeq:
        /* <DEDUP_REMOVED lines=126> */
	.type		mrg32k3aM1,@object
	.size		mrg32k3aM1,(mrg32k3aM1Seq - mrg32k3aM1)
mrg32k3aM1:
        /* <DEDUP_REMOVED lines=144> */
	.type		mrg32k3aM1Seq,@object
	.size		mrg32k3aM1Seq,(mrg32k3aM2 - mrg32k3aM1Seq)
mrg32k3aM1Seq:
        /* <DEDUP_REMOVED lines=144> */
	.type		mrg32k3aM2,@object
	.size		mrg32k3aM2,(mrg32k3aM2Seq - mrg32k3aM2)
mrg32k3aM2:
        /* <DEDUP_REMOVED lines=144> */
	.type		mrg32k3aM2Seq,@object
	.size		mrg32k3aM2Seq,(precalc_xorwow_matrix - mrg32k3aM2Seq)
mrg32k3aM2Seq:
        /* <DEDUP_REMOVED lines=144> */
	.type		precalc_xorwow_matrix,@object
	.size		precalc_xorwow_matrix,(precalc_xorwow_offset_matrix - precalc_xorwow_matrix)
precalc_xorwow_matrix:
        /* <DEDUP_REMOVED lines=6400> */
	.type		precalc_xorwow_offset_matrix,@object
	.size		precalc_xorwow_offset_matrix,(.L_1 - precalc_xorwow_offset_matrix)
precalc_xorwow_offset_matrix:
        /* <DEDUP_REMOVED lines=6400> */
.L_1:


//--------------------- .nv.shared.reserved.0     --------------------------
	.section	.nv.shared.reserved.0,"aw",@nobits
	.weak		__nv_reservedSMEM_offset_0_alias
	.size		__nv_reservedSMEM_offset_0_alias, 0, 64
	.other		__nv_reservedSMEM_offset_0_alias,@"STO_CUDA_RESERVED_SHARED STV_DEFAULT"
__nv_reservedSMEM_offset_0_alias:
	.zero		0
	.zero		64


//--------------------- .nv.constant0._Z12kargerMinCutPiS_ij --------------------------
	.section	.nv.constant0._Z12kargerMinCutPiS_ij,"a",@progbits
	.sectionflags	@""
	.align	4
.nv.constant0._Z12kargerMinCutPiS_ij:
	.zero		920


//--------------------- SYMBOLS --------------------------

	.type		.nv.reservedSmem.offset0,@object
	.size		.nv.reservedSmem.offset0,0x4
